//
// Generated by NVIDIA NVVM Compiler
//
// Compiler Build ID: CL-36424714
// Cuda compilation tools, release 13.0, V13.0.88
// Based on NVVM 20.0.0
//

.version 9.0
.target sm_100
.address_size 64

	// .globl	_Z16non_tile_computePA4_A4_fS1_
.extern .func  (.param .b32 func_retval0) vprintf
(
	.param .b64 vprintf_param_0,
	.param .b64 vprintf_param_1
)
;
.global .align 4 .b8 precalc_xorwow_matrix[102400];
.global .align 4 .b8 precalc_xorwow_offset_matrix[102400];
.global .align 4 .b8 mrg32k3aM1[2304];
.global .align 4 .b8 mrg32k3aM2[2304];
.global .align 4 .b8 mrg32k3aM1SubSeq[2016];
.global .align 4 .b8 mrg32k3aM2SubSeq[2016];
.global .align 4 .b8 mrg32k3aM1Seq[2304];
.global .align 4 .b8 mrg32k3aM2Seq[2304];
.const .align 8 .b8 __cr_lgamma_table[72];
// _ZZ12tile_computePA4_A4_fS1_E8shared_b has been demoted
.global .align 1 .b8 $str[38] = {116, 105, 100, 120, 58, 32, 37, 100, 44, 32, 116, 105, 100, 121, 58, 32, 37, 100, 44, 32, 116, 105, 100, 122, 58, 32, 37, 100, 44, 32, 115, 98, 58, 32, 37, 102, 10};
.global .align 1 .b8 $str$1[38] = {111, 102, 102, 120, 58, 32, 37, 100, 44, 32, 111, 102, 102, 121, 58, 32, 37, 100, 44, 32, 111, 102, 102, 122, 58, 32, 37, 100, 44, 32, 115, 98, 58, 32, 37, 102, 10};

.visible .entry _Z16non_tile_computePA4_A4_fS1_(
	.param .u64 .ptr .align 1 _Z16non_tile_computePA4_A4_fS1__param_0,
	.param .u64 .ptr .align 1 _Z16non_tile_computePA4_A4_fS1__param_1
)
{
	.reg .pred 	%p<2>;
	.reg .b32 	%r<20>;
	.reg .b32 	%f<13>;
	.reg .b64 	%rd<23>;
	.reg .b64 	%fd<3>;

	ld.param.u64 	%rd1, [_Z16non_tile_computePA4_A4_fS1__param_0];
	ld.param.u64 	%rd2, [_Z16non_tile_computePA4_A4_fS1__param_1];
	mov.u32 	%r7, %ctaid.x;
	mov.u32 	%r8, %ntid.x;
	mov.u32 	%r9, %tid.x;
	mad.lo.s32 	%r1, %r7, %r8, %r9;
	mov.u32 	%r10, %ctaid.y;
	mov.u32 	%r11, %ntid.y;
	mov.u32 	%r12, %tid.y;
	mad.lo.s32 	%r13, %r10, %r11, %r12;
	mov.u32 	%r14, %ctaid.z;
	mov.u32 	%r15, %ntid.z;
	mov.u32 	%r16, %tid.z;
	mad.lo.s32 	%r17, %r14, %r15, %r16;
	add.s32 	%r4, %r1, -1;
	add.s32 	%r5, %r13, -1;
	max.u32 	%r18, %r4, %r5;
	add.s32 	%r6, %r17, -1;
	max.u32 	%r19, %r18, %r6;
	setp.gt.u32 	%p1, %r19, 1;
	@%p1 bra 	$L__BB0_2;
	cvta.to.global.u64 	%rd3, %rd1;
	cvta.to.global.u64 	%rd4, %rd2;
	mul.wide.u32 	%rd5, %r4, 64;
	add.s64 	%rd6, %rd3, %rd5;
	mul.wide.u32 	%rd7, %r13, 16;
	add.s64 	%rd8, %rd6, %rd7;
	mul.wide.u32 	%rd9, %r17, 4;
	add.s64 	%rd10, %rd8, %rd9;
	ld.global.f32 	%f1, [%rd10];
	mul.wide.u32 	%rd11, %r1, 64;
	add.s64 	%rd12, %rd3, %rd11;
	add.s64 	%rd13, %rd12, %rd7;
	add.s64 	%rd14, %rd13, %rd9;
	ld.global.f32 	%f2, [%rd14+64];
	add.f32 	%f3, %f1, %f2;
	mul.wide.u32 	%rd15, %r5, 16;
	add.s64 	%rd16, %rd12, %rd15;
	add.s64 	%rd17, %rd16, %rd9;
	ld.global.f32 	%f4, [%rd17];
	add.f32 	%f5, %f3, %f4;
	ld.global.f32 	%f6, [%rd14+16];
	add.f32 	%f7, %f5, %f6;
	mul.wide.u32 	%rd18, %r6, 4;
	add.s64 	%rd19, %rd13, %rd18;
	ld.global.f32 	%f8, [%rd19];
	add.f32 	%f9, %f7, %f8;
	ld.global.f32 	%f10, [%rd14+4];
	add.f32 	%f11, %f9, %f10;
	cvt.f64.f32 	%fd1, %f11;
	mul.f64 	%fd2, %fd1, 0d3FE999999999999A;
	cvt.rn.f32.f64 	%f12, %fd2;
	add.s64 	%rd20, %rd4, %rd11;
	add.s64 	%rd21, %rd20, %rd7;
	add.s64 	%rd22, %rd21, %rd9;
	st.global.f32 	[%rd22], %f12;
$L__BB0_2:
	ret;

}
	// .globl	_Z12tile_computePA4_A4_fS1_
.visible .entry _Z12tile_computePA4_A4_fS1_(
	.param .u64 .ptr .align 1 _Z12tile_computePA4_A4_fS1__param_0,
	.param .u64 .ptr .align 1 _Z12tile_computePA4_A4_fS1__param_1
)
{
	.local .align 8 .b8 	__local_depot1[24];
	.reg .b64 	%SP;
	.reg .b64 	%SPL;
	.reg .pred 	%p<13>;
	.reg .b32 	%r<30>;
	.reg .b32 	%f<15>;
	.reg .b64 	%rd<24>;
	.reg .b64 	%fd<5>;
	// demoted variable
	.shared .align 4 .b8 _ZZ12tile_computePA4_A4_fS1_E8shared_b[256];
	mov.u64 	%SPL, __local_depot1;
	cvta.local.u64 	%SP, %SPL;
	ld.param.u64 	%rd4, [_Z12tile_computePA4_A4_fS1__param_0];
	ld.param.u64 	%rd3, [_Z12tile_computePA4_A4_fS1__param_1];
	cvta.to.global.u64 	%rd5, %rd4;
	add.u64 	%rd6, %SP, 0;
	add.u64 	%rd1, %SPL, 0;
	mov.u32 	%r8, %ctaid.x;
	mov.u32 	%r9, %ntid.x;
	mov.u32 	%r1, %tid.x;
	mad.lo.s32 	%r2, %r8, %r9, %r1;
	mov.u32 	%r10, %ctaid.y;
	mov.u32 	%r11, %ntid.y;
	mov.u32 	%r3, %tid.y;
	mad.lo.s32 	%r4, %r10, %r11, %r3;
	mov.u32 	%r12, %ctaid.z;
	mov.u32 	%r13, %ntid.z;
	mov.u32 	%r5, %tid.z;
	mad.lo.s32 	%r6, %r12, %r13, %r5;
	mul.wide.s32 	%rd7, %r2, 64;
	add.s64 	%rd8, %rd5, %rd7;
	mul.wide.u32 	%rd9, %r4, 16;
	add.s64 	%rd10, %rd8, %rd9;
	mul.wide.u32 	%rd11, %r6, 4;
	add.s64 	%rd2, %rd10, %rd11;
	ld.global.f32 	%f1, [%rd2];
	shl.b32 	%r14, %r1, 6;
	mov.u32 	%r15, _ZZ12tile_computePA4_A4_fS1_E8shared_b;
	add.s32 	%r16, %r15, %r14;
	shl.b32 	%r17, %r3, 4;
	add.s32 	%r18, %r16, %r17;
	shl.b32 	%r19, %r5, 2;
	add.s32 	%r7, %r18, %r19;
	st.shared.f32 	[%r7], %f1;
	cvt.f64.f32 	%fd1, %f1;
	st.local.v2.u32 	[%rd1], {%r1, %r3};
	st.local.u32 	[%rd1+8], %r5;
	st.local.f64 	[%rd1+16], %fd1;
	mov.u64 	%rd12, $str;
	cvta.global.u64 	%rd13, %rd12;
	{ // callseq 0, 0
	.param .b64 param0;
	st.param.b64 	[param0], %rd13;
	.param .b64 param1;
	st.param.b64 	[param1], %rd6;
	.param .b32 retval0;
	call.uni (retval0), 
	vprintf, 
	(
	param0, 
	param1
	);
	ld.param.b32 	%r20, [retval0];
	} // callseq 0
	or.b32  	%r22, %r1, %r3;
	and.b32  	%r23, %r22, 1022;
	setp.ne.s32 	%p1, %r23, 0;
	setp.gt.u32 	%p2, %r5, 1;
	or.pred  	%p3, %p2, %p1;
	@%p3 bra 	$L__BB1_2;
	add.s32 	%r24, %r5, 2;
	add.s32 	%r25, %r3, 2;
	add.s32 	%r26, %r1, 2;
	ld.global.f32 	%f2, [%rd2];
	st.shared.f32 	[%r7+168], %f2;
	cvt.f64.f32 	%fd2, %f2;
	st.local.v2.u32 	[%rd1], {%r26, %r25};
	st.local.u32 	[%rd1+8], %r24;
	st.local.f64 	[%rd1+16], %fd2;
	mov.u64 	%rd14, $str$1;
	cvta.global.u64 	%rd15, %rd14;
	{ // callseq 1, 0
	.param .b64 param0;
	st.param.b64 	[param0], %rd15;
	.param .b64 param1;
	st.param.b64 	[param1], %rd6;
	.param .b32 retval0;
	call.uni (retval0), 
	vprintf, 
	(
	param0, 
	param1
	);
	ld.param.b32 	%r27, [retval0];
	} // callseq 1
$L__BB1_2:
	bar.sync 	0;
	add.s32 	%r29, %r2, -1;
	setp.gt.u32 	%p4, %r29, 1;
	setp.eq.s32 	%p5, %r4, 0;
	setp.gt.u32 	%p6, %r4, 2;
	or.pred  	%p7, %p4, %p6;
	or.pred  	%p8, %p7, %p5;
	setp.eq.s32 	%p9, %r6, 0;
	or.pred  	%p10, %p9, %p8;
	setp.gt.u32 	%p11, %r6, 2;
	or.pred  	%p12, %p10, %p11;
	@%p12 bra 	$L__BB1_4;
	ld.shared.f32 	%f3, [%r7+20];
	ld.shared.f32 	%f4, [%r7+148];
	add.f32 	%f5, %f3, %f4;
	ld.shared.f32 	%f6, [%r7+68];
	add.f32 	%f7, %f5, %f6;
	ld.shared.f32 	%f8, [%r7+100];
	add.f32 	%f9, %f7, %f8;
	ld.shared.f32 	%f10, [%r7+80];
	add.f32 	%f11, %f9, %f10;
	ld.shared.f32 	%f12, [%r7+88];
	add.f32 	%f13, %f11, %f12;
	cvt.f64.f32 	%fd3, %f13;
	mul.f64 	%fd4, %fd3, 0d3FE999999999999A;
	cvt.rn.f32.f64 	%f14, %fd4;
	cvta.to.global.u64 	%rd17, %rd3;
	mul.wide.u32 	%rd18, %r2, 64;
	add.s64 	%rd19, %rd17, %rd18;
	add.s64 	%rd21, %rd19, %rd9;
	add.s64 	%rd23, %rd21, %rd11;
	st.global.f32 	[%rd23], %f14;
$L__BB1_4:
	ret;

}


// ===== COMPILED SASS (sm_100) =====

	.target	sm_100

	.elftype	@"ET_EXEC"


//--------------------- .note.nv.tkinfo           --------------------------
	.section	.note.nv.tkinfo,"",@"SHT_NOTE"
	.sectionflags	@"SHF_NOTE_NV_TKINFO"
	.tkinfo
        /*0018*/ 	.word	0x00000002
        /*0030*/ 	.string	""
        /*0030*/ 	.string	"ptxas"
        /*0030*/ 	.string	"Cuda compilation tools, release 13.0, V13.0.88"
        /*0030*/ 	.string	"Build cuda_13.0.r13.0/compiler.36424714_0"
        /*0030*/ 	.string	"-arch sm_100 -m 64 "



//--------------------- .note.nv.cuinfo           --------------------------
	.section	.note.nv.cuinfo,"",@"SHT_NOTE"
	.sectionflags	@"SHF_NOTE_NV_CUINFO"
        /*0018*/ 	.short	0x0002
        /*001a*/ 	.short	0x0064
        /*001c*/ 	.short	0x0082
	.zero		2


//--------------------- .nv.info                  --------------------------
	.section	.nv.info,"",@"SHT_CUDA_INFO"
	.align	4


	//----- nvinfo : EIATTR_REGCOUNT
	.align		4
        /*0000*/ 	.byte	0x04, 0x2f
        /*0002*/ 	.short	(.L_12 - .L_11)
	.align		4
.L_11:
        /*0004*/ 	.word	index@(_Z16non_tile_computePA4_A4_fS1_)
        /*0008*/ 	.word	0x00000014


	//----- nvinfo : EIATTR_FRAME_SIZE
	.align		4
.L_12:
        /*000c*/ 	.byte	0x04, 0x11
        /*000e*/ 	.short	(.L_14 - .L_13)
	.align		4
.L_13:
        /*0010*/ 	.word	index@(_Z16non_tile_computePA4_A4_fS1_)
        /*0014*/ 	.word	0x00000000


	//----- nvinfo : EIATTR_REGCOUNT
	.align		4
.L_14:
        /*0018*/ 	.byte	0x04, 0x2f
        /*001a*/ 	.short	(.L_16 - .L_15)
	.align		4
.L_15:
        /*001c*/ 	.word	index@(_Z12tile_computePA4_A4_fS1_)
        /*0020*/ 	.word	0x0000001e


	//----- nvinfo : EIATTR_FRAME_SIZE
	.align		4
.L_16:
        /*0024*/ 	.byte	0x04, 0x11
        /*0026*/ 	.short	(.L_18 - .L_17)
	.align		4
.L_17:
        /*0028*/ 	.word	index@(_Z12tile_computePA4_A4_fS1_)
        /*002c*/ 	.word	0x00000018


	//----- nvinfo : EIATTR_MIN_STACK_SIZE
	.align		4
.L_18:
        /*0030*/ 	.byte	0x04, 0x12
        /*0032*/ 	.short	(.L_20 - .L_19)
	.align		4
.L_19:
        /*0034*/ 	.word	index@(_Z12tile_computePA4_A4_fS1_)
        /*0038*/ 	.word	0x00000018


	//----- nvinfo : EIATTR_MIN_STACK_SIZE
	.align		4
.L_20:
        /*003c*/ 	.byte	0x04, 0x12
        /*003e*/ 	.short	(.L_22 - .L_21)
	.align		4
.L_21:
        /*0040*/ 	.word	index@(_Z16non_tile_computePA4_A4_fS1_)
        /*0044*/ 	.word	0x00000000
.L_22:


//--------------------- .nv.compat                --------------------------
	.section	.nv.compat,"",@"SHT_CUDA_COMPAT_INFO"
	.align	4
        /*0000*/ 	.byte	0x02, 0x09, 0x00, 0x00, 0x02, 0x02, 0x01, 0x00, 0x02, 0x05, 0x05, 0x00, 0x03, 0x07, 0x01, 0x01
        /*0010*/ 	.byte	0x02, 0x03, 0x00, 0x00, 0x02, 0x06, 0x01, 0x00, 0x04, 0x0b, 0x08, 0x00, 0x01, 0x00, 0x00, 0x00
        /*0020*/ 	.byte	0x00, 0x00, 0x00, 0x00


//--------------------- .nv.info._Z12tile_computePA4_A4_fS1_ --------------------------
	.section	.nv.info._Z12tile_computePA4_A4_fS1_,"",@"SHT_CUDA_INFO"
	.sectionflags	@""
	.align	4


	//----- nvinfo : EIATTR_CUDA_API_VERSION
	.align		4
        /*0000*/ 	.byte	0x04, 0x37
        /*0002*/ 	.short	(.L_24 - .L_23)
.L_23:
        /*0004*/ 	.word	0x00000082


	//----- nvinfo : EIATTR_KPARAM_INFO
	.align		4
.L_24:
        /*0008*/ 	.byte	0x04, 0x17
        /*000a*/ 	.short	(.L_26 - .L_25)
.L_25:
        /*000c*/ 	.word	0x00000000
        /*0010*/ 	.short	0x0001
        /*0012*/ 	.short	0x0008
        /*0014*/ 	.byte	0x00, 0xf5, 0x21, 0x00


	//----- nvinfo : EIATTR_KPARAM_INFO
	.align		4
.L_26:
        /*0018*/ 	.byte	0x04, 0x17
        /*001a*/ 	.short	(.L_28 - .L_27)
.L_27:
        /*001c*/ 	.word	0x00000000
        /*0020*/ 	.short	0x0000
        /*0022*/ 	.short	0x0000
        /*0024*/ 	.byte	0x00, 0xf5, 0x21, 0x00


	//----- nvinfo : EIATTR_SPARSE_MMA_MASK
	.align		4
.L_28:
        /*0028*/ 	.byte	0x03, 0x50
        /*002a*/ 	.short	0x0000


	//----- nvinfo : EIATTR_MAXREG_COUNT
	.align		4
        /*002c*/ 	.byte	0x03, 0x1b
        /*002e*/ 	.short	0x00ff


	//----- nvinfo : EIATTR_NUM_BARRIERS
	.align		4
        /*0030*/ 	.byte	0x02, 0x4c
        /*0032*/ 	.byte	0x01
	.zero		1


	//----- nvinfo : EIATTR_EXTERNS
	.align		4
        /*0034*/ 	.byte	0x04, 0x0f
        /*0036*/ 	.short	(.L_30 - .L_29)


	//   ....[0]....
	.align		4
.L_29:
        /*0038*/ 	.word	index@(vprintf)


	//----- nvinfo : EIATTR_MERCURY_ISA_VERSION
	.align		4
.L_30:
        /*003c*/ 	.byte	0x03, 0x5f
        /*003e*/ 	.short	0x0101


	//----- nvinfo : EIATTR_VRC_CTA_INIT_COUNT
	.align		4
        /*0040*/ 	.byte	0x02, 0x4a
	.zero		1
	.zero		1


	//----- nvinfo : EIATTR_SYSCALL_OFFSETS
	.align		4
        /*0044*/ 	.byte	0x04, 0x46
        /*0046*/ 	.short	(.L_32 - .L_31)


	//   ....[0]....
.L_31:
        /*0048*/ 	.word	0x000002b0


	//   ....[1]....
        /*004c*/ 	.word	0x00000410


	//----- nvinfo : EIATTR_EXIT_INSTR_OFFSETS
	.align		4
.L_32:
        /*0050*/ 	.byte	0x04, 0x1c
        /*0052*/ 	.short	(.L_34 - .L_33)


	//   ....[0]....
.L_33:
        /*0054*/ 	.word	0x000004a0


	//   ....[1]....
        /*0058*/ 	.word	0x00000600


	//----- nvinfo : EIATTR_CRS_STACK_SIZE
	.align		4
.L_34:
        /*005c*/ 	.byte	0x04, 0x1e
        /*005e*/ 	.short	(.L_36 - .L_35)
.L_35:
        /*0060*/ 	.word	0x00000000


	//----- nvinfo : EIATTR_CBANK_PARAM_SIZE
	.align		4
.L_36:
        /*0064*/ 	.byte	0x03, 0x19
        /*0066*/ 	.short	0x0010


	//----- nvinfo : EIATTR_PARAM_CBANK
	.align		4
        /*0068*/ 	.byte	0x04, 0x0a
        /*006a*/ 	.short	(.L_38 - .L_37)
	.align		4
.L_37:
        /*006c*/ 	.word	index@(.nv.constant0._Z12tile_computePA4_A4_fS1_)
        /*0070*/ 	.short	0x0380
        /*0072*/ 	.short	0x0010


	//----- nvinfo : EIATTR_SW_WAR
	.align		4
.L_38:
        /*0074*/ 	.byte	0x04, 0x36
        /*0076*/ 	.short	(.L_40 - .L_39)
.L_39:
        /*0078*/ 	.word	0x00000008
.L_40:


//--------------------- .nv.info._Z16non_tile_computePA4_A4_fS1_ --------------------------
	.section	.nv.info._Z16non_tile_computePA4_A4_fS1_,"",@"SHT_CUDA_INFO"
	.sectionflags	@""
	.align	4


	//----- nvinfo : EIATTR_CUDA_API_VERSION
	.align		4
        /*0000*/ 	.byte	0x04, 0x37
        /*0002*/ 	.short	(.L_42 - .L_41)
.L_41:
        /*0004*/ 	.word	0x00000082


	//----- nvinfo : EIATTR_KPARAM_INFO
	.align		4
.L_42:
        /*0008*/ 	.byte	0x04, 0x17
        /*000a*/ 	.short	(.L_44 - .L_43)
.L_43:
        /*000c*/ 	.word	0x00000000
        /*0010*/ 	.short	0x0001
        /*0012*/ 	.short	0x0008
        /*0014*/ 	.byte	0x00, 0xf5, 0x21, 0x00


	//----- nvinfo : EIATTR_KPARAM_INFO
	.align		4
.L_44:
        /*0018*/ 	.byte	0x04, 0x17
        /*001a*/ 	.short	(.L_46 - .L_45)
.L_45:
        /*001c*/ 	.word	0x00000000
        /*0020*/ 	.short	0x0000
        /*0022*/ 	.short	0x0000
        /*0024*/ 	.byte	0x00, 0xf5, 0x21, 0x00


	//----- nvinfo : EIATTR_SPARSE_MMA_MASK
	.align		4
.L_46:
        /*0028*/ 	.byte	0x03, 0x50
        /*002a*/ 	.short	0x0000


	//----- nvinfo : EIATTR_MAXREG_COUNT
	.align		4
        /*002c*/ 	.byte	0x03, 0x1b
        /*002e*/ 	.short	0x00ff


	//----- nvinfo : EIATTR_MERCURY_ISA_VERSION
	.align		4
        /*0030*/ 	.byte	0x03, 0x5f
        /*0032*/ 	.short	0x0101


	//----- nvinfo : EIATTR_VRC_CTA_INIT_COUNT
	.align		4
        /*0034*/ 	.byte	0x02, 0x4a
	.zero		1
	.zero		1


	//----- nvinfo : EIATTR_EXIT_INSTR_OFFSETS
	.align		4
        /*0038*/ 	.byte	0x04, 0x1c
        /*003a*/ 	.short	(.L_48 - .L_47)


	//   ....[0]....
.L_47:
        /*003c*/ 	.word	0x00000120


	//   ....[1]....
        /*0040*/ 	.word	0x00000330


	//----- nvinfo : EIATTR_CBANK_PARAM_SIZE
	.align		4
.L_48:
        /*0044*/ 	.byte	0x03, 0x19
        /*0046*/ 	.short	0x0010


	//----- nvinfo : EIATTR_PARAM_CBANK
	.align		4
        /*0048*/ 	.byte	0x04, 0x0a
        /*004a*/ 	.short	(.L_50 - .L_49)
	.align		4
.L_49:
        /*004c*/ 	.word	index@(.nv.constant0._Z16non_tile_computePA4_A4_fS1_)
        /*0050*/ 	.short	0x0380
        /*0052*/ 	.short	0x0010


	//----- nvinfo : EIATTR_SW_WAR
	.align		4
.L_50:
        /*0054*/ 	.byte	0x04, 0x36
        /*0056*/ 	.short	(.L_52 - .L_51)
.L_51:
        /*0058*/ 	.word	0x00000008
.L_52:


//--------------------- .nv.callgraph             --------------------------
	.section	.nv.callgraph,"",@"SHT_CUDA_CALLGRAPH"
	.align	4
	.sectionentsize	8
	.align		4
        /*0000*/ 	.word	0x00000000
	.align		4
        /*0004*/ 	.word	0xffffffff
	.align		4
        /*0008*/ 	.word	index@(_Z12tile_computePA4_A4_fS1_)
	.align		4
        /*000c*/ 	.word	index@(vprintf)
	.align		4
        /*0010*/ 	.word	0x00000000
	.align		4
        /*0014*/ 	.word	0xfffffffe
	.align		4
        /*0018*/ 	.word	0x00000000
	.align		4
        /*001c*/ 	.word	0xfffffffd
	.align		4
        /*0020*/ 	.word	0x00000000
	.align		4
        /*0024*/ 	.word	0xfffffffc


//--------------------- .nv.constant4             --------------------------
	.section	.nv.constant4,"a",@progbits
	.align	8
	.align		8
.nv.constant4:
        /*0000*/ 	.dword	vprintf
	.align		8
        /*0008*/ 	.dword	precalc_xorwow_matrix
	.align		8
        /*0010*/ 	.dword	precalc_xorwow_offset_matrix
	.align		8
        /*0018*/ 	.dword	mrg32k3aM1
	.align		8
        /*0020*/ 	.dword	mrg32k3aM2
	.align		8
        /*0028*/ 	.dword	mrg32k3aM1SubSeq
	.align		8
        /*0030*/ 	.dword	mrg32k3aM2SubSeq
	.align		8
        /*0038*/ 	.dword	mrg32k3aM1Seq
	.align		8
        /*0040*/ 	.dword	mrg32k3aM2Seq
	.align		8
        /*0048*/ 	.dword	$str
	.align		8
        /*0050*/ 	.dword	$str$1


//--------------------- .nv.constant3             --------------------------
	.section	.nv.constant3,"a",@progbits
	.align	8
.nv.constant3:
	.type		__cr_lgamma_table,@object
	.size		__cr_lgamma_table,(.L_8 - __cr_lgamma_table)
__cr_lgamma_table:
        /*0000*/ 	.byte	0x00, 0x00, 0x00, 0x00, 0x00, 0x00, 0x00, 0x00, 0x00, 0x00, 0x00, 0x00, 0x00, 0x00, 0x00, 0x00
        /*0010*/ 	.byte	0xef, 0x39, 0xfa, 0xfe, 0x42, 0x2e, 0xe6, 0x3f, 0x02, 0x20, 0x2a, 0xfa, 0x0b, 0xab, 0xfc, 0x3f
        /*0020*/ 	.byte	0xf9, 0x2c, 0x92, 0x7c, 0xa7, 0x6c, 0x09, 0x40, 0xc9, 0x79, 0x44, 0x3c, 0x64, 0x26, 0x13, 0x40
        /*0030*/ 	.byte	0xca, 0x01, 0xcf, 0x3a, 0x27, 0x51, 0x1a, 0x40, 0x30, 0xcc, 0x2d, 0xf3, 0xe1, 0x0c, 0x21, 0x40
        /*0040*/ 	.byte	0x0d, 0xb7, 0xfc, 0x82, 0x8e, 0x35, 0x25, 0x40
.L_8:


//--------------------- .text._Z12tile_computePA4_A4_fS1_ --------------------------
	.section	.text._Z12tile_computePA4_A4_fS1_,"ax",@progbits
	.align	128
        .global         _Z12tile_computePA4_A4_fS1_
        .type           _Z12tile_computePA4_A4_fS1_,@function
        .size           _Z12tile_computePA4_A4_fS1_,(.L_x_4 - _Z12tile_computePA4_A4_fS1_)
        .other          _Z12tile_computePA4_A4_fS1_,@"STO_CUDA_ENTRY STV_DEFAULT"
_Z12tile_computePA4_A4_fS1_:
.text._Z12tile_computePA4_A4_fS1_:
[----:B------:R-:W0:Y:S01]  /*0000*/  LDC R1, c[0x0][0x37c] ;  /* 0x0000df00ff017b82 */ /* 0x000e220000000800 */
[----:B------:R-:W1:Y:S01]  /*0010*/  S2R R18, SR_TID.X ;  /* 0x0000000000127919 */ /* 0x000e620000002100 */
[----:B------:R-:W2:Y:S06]  /*0020*/  LDCU UR6, c[0x0][0x2fc] ;  /* 0x00005f80ff0677ac */ /* 0x000eac0008000800 */
[----:B------:R-:W1:Y:S01]  /*0030*/  S2UR UR4, SR_CTAID.X ;  /* 0x00000000000479c3 */ /* 0x000e620000002500 */
[----:B0-----:R-:W-:Y:S01]  /*0040*/  IADD3 R1, PT, PT, R1, -0x18, RZ ;  /* 0xffffffe801017810 */ /* 0x001fe20007ffe0ff */
[----:B------:R-:W0:Y:S01]  /*0050*/  S2R R19, SR_TID.Y ;  /* 0x0000000000137919 */ /* 0x000e220000002200 */
[----:B------:R-:W3:Y:S01]  /*0060*/  LDCU.64 UR36, c[0x0][0x358] ;  /* 0x00006b00ff2477ac */ /* 0x000ee20008000a00 */
[----:B------:R-:W4:Y:S04]  /*0070*/  S2R R22, SR_TID.Z ;  /* 0x0000000000167919 */ /* 0x000f280000002300 */
[----:B------:R-:W5:Y:S08]  /*0080*/  LDC.64 R2, c[0x0][0x380] ;  /* 0x0000e000ff027b82 */ /* 0x000f700000000a00 */
[----:B------:R-:W0:Y:S08]  /*0090*/  S2UR UR5, SR_CTAID.Y ;  /* 0x00000000000579c3 */ /* 0x000e300000002600 */
[----:B------:R-:W4:Y:S01]  /*00a0*/  S2UR UR7, SR_CTAID.Z ;  /* 0x00000000000779c3 */ /* 0x000f220000002700 */
[----:B------:R-:W-:Y:S01]  /*00b0*/  MOV R8, 0x0 ;  /* 0x0000000000087802 */ /* 0x000fe20000000f00 */
[----:B------:R-:W2:Y:S06]  /*00c0*/  LDCU.64 UR8, c[0x4][0x48] ;  /* 0x01000900ff0877ac */ /* 0x000eac0008000a00 */
[----:B------:R-:W1:Y:S08]  /*00d0*/  LDC R27, c[0x0][0x360] ;  /* 0x0000d800ff1b7b82 */ /* 0x000e700000000800 */
[----:B------:R-:W0:Y:S08]  /*00e0*/  LDC R26, c[0x0][0x364] ;  /* 0x0000d900ff1a7b82 */ /* 0x000e300000000800 */
[----:B------:R-:W4:Y:S01]  /*00f0*/  LDC R25, c[0x0][0x368] ;  /* 0x0000da00ff197b82 */ /* 0x000f220000000800 */
[----:B-1----:R-:W-:-:S04]  /*0100*/  IMAD R27, R27, UR4, R18 ;  /* 0x000000041b1b7c24 */ /* 0x002fc8000f8e0212 */
[----:B-----5:R-:W-:-:S04]  /*0110*/  IMAD.WIDE R2, R27, 0x40, R2 ;  /* 0x000000401b027825 */ /* 0x020fc800078e0202 */
[----:B0-----:R-:W-:-:S04]  /*0120*/  IMAD R26, R26, UR5, R19 ;  /* 0x000000051a1a7c24 */ /* 0x001fc8000f8e0213 */
[----:B------:R-:W-:-:S04]  /*0130*/  IMAD.WIDE.U32 R2, R26, 0x10, R2 ;  /* 0x000000101a027825 */ /* 0x000fc800078e0002 */
[----:B----4-:R-:W-:-:S04]  /*0140*/  IMAD R25, R25, UR7, R22 ;  /* 0x0000000719197c24 */ /* 0x010fc8000f8e0216 */
[----:B------:R-:W-:-:S05]  /*0150*/  IMAD.WIDE.U32 R16, R25, 0x4, R2 ;  /* 0x0000000419107825 */ /* 0x000fca00078e0002 */
[----:B---3--:R-:W3:Y:S01]  /*0160*/  LDG.E R3, desc[UR36][R16.64] ;  /* 0x0000002410037981 */ /* 0x008ee2000c1e1900 */
[----:B------:R-:W0:Y:S01]  /*0170*/  S2UR UR5, SR_CgaCtaId ;  /* 0x00000000000579c3 */ /* 0x000e220000008800 */
[----:B------:R-:W-:Y:S01]  /*0180*/  UMOV UR4, 0x400 ;  /* 0x0000040000047882 */ /* 0x000fe20000000000 */
[----:B--2---:R-:W-:Y:S01]  /*0190*/  MOV R4, UR8 ;  /* 0x0000000800047c02 */ /* 0x004fe20008000f00 */
[----:B------:R1:W-:Y:S04]  /*01a0*/  STL.64 [R1], R18 ;  /* 0x0000001201007387 */ /* 0x0003e80000100a00 */
[----:B------:R1:W-:Y:S01]  /*01b0*/  STL [R1+0x8], R22 ;  /* 0x0000081601007387 */ /* 0x0003e20000100800 */
[----:B------:R-:W2:Y:S01]  /*01c0*/  LDC.64 R8, c[0x4][R8] ;  /* 0x0100000008087b82 */ /* 0x000ea20000000a00 */
[----:B0-----:R-:W-:-:S06]  /*01d0*/  ULEA UR4, UR5, UR4, 0x18 ;  /* 0x0000000405047291 */ /* 0x001fcc000f8ec0ff */
[----:B------:R-:W-:-:S05]  /*01e0*/  LEA R0, R18, UR4, 0x6 ;  /* 0x0000000412007c11 */ /* 0x000fca000f8e30ff */
[----:B------:R-:W-:Y:S01]  /*01f0*/  IMAD R5, R19, 0x10, R0 ;  /* 0x0000001013057824 */ /* 0x000fe200078e0200 */
[----:B------:R-:W0:Y:S04]  /*0200*/  LDCU UR4, c[0x0][0x2f8] ;  /* 0x00005f00ff0477ac */ /* 0x000e280008000800 */
[----:B------:R-:W-:Y:S01]  /*0210*/  LEA R2, R22, R5, 0x2 ;  /* 0x0000000516027211 */ /* 0x000fe200078e10ff */
[----:B------:R-:W-:Y:S01]  /*0220*/  IMAD.U32 R5, RZ, RZ, UR9 ;  /* 0x00000009ff057e24 */ /* 0x000fe2000f8e00ff */
[----:B0-----:R-:W-:-:S04]  /*0230*/  IADD3 R23, P0, PT, R1, UR4, RZ ;  /* 0x0000000401177c10 */ /* 0x001fc8000ff1e0ff */
[----:B------:R-:W-:Y:S01]  /*0240*/  MOV R6, R23 ;  /* 0x0000001700067202 */ /* 0x000fe20000000f00 */
[----:B------:R-:W-:-:S04]  /*0250*/  IMAD.X R24, RZ, RZ, UR6, P0 ;  /* 0x00000006ff187e24 */ /* 0x000fc800080e06ff */
[----:B------:R-:W-:Y:S01]  /*0260*/  IMAD.MOV.U32 R7, RZ, RZ, R24 ;  /* 0x000000ffff077224 */ /* 0x000fe200078e0018 */
[----:B---3--:R-:W0:Y:S01]  /*0270*/  F2F.F64.F32 R10, R3 ;  /* 0x00000003000a7310 */ /* 0x008e220000201800 */
[----:B------:R1:W-:Y:S04]  /*0280*/  STS [R2], R3 ;  /* 0x0000000302007388 */ /* 0x0003e80000000800 */
[----:B0-2---:R1:W-:Y:S02]  /*0290*/  STL.64 [R1+0x10], R10 ;  /* 0x0000100a01007387 */ /* 0x0053e40000100a00 */
[----:B------:R-:W-:-:S07]  /*02a0*/  LEPC R20, `(.L_x_0) ;  /* 0x000000001014794e */ /* 0x000fce0000000000 */
[----:B-1----:R-:W-:Y:S05]  /*02b0*/  CALL.ABS.NOINC R8 ;  /* 0x0000000008007343 */ /* 0x002fea0003c00000 */
.L_x_0:
[----:B------:R-:W0:Y:S02]  /*02c0*/  S2R R18, SR_TID.X ;  /* 0x0000000000127919 */ /* 0x000e240000002100 */
[----:B0-----:R-:W-:-:S04]  /*02d0*/  LOP3.LUT P0, RZ, R18, 0x3fe, R19, 0xc8, !PT ;  /* 0x000003fe12ff7812 */ /* 0x001fc8000780c813 */
[----:B------:R-:W-:-:S13]  /*02e0*/  ISETP.GT.U32.OR P0, PT, R22, 0x1, P0 ;  /* 0x000000011600780c */ /* 0x000fda0000704470 */
[----:B------:R-:W-:Y:S05]  /*02f0*/  @P0 BRA `(.L_x_1) ;  /* 0x0000000000480947 */ /* 0x000fea0003800000 */
[----:B------:R-:W2:Y:S01]  /*0300*/  LDG.E R17, desc[UR36][R16.64] ;  /* 0x0000002410117981 */ /* 0x000ea2000c1e1900 */
[----:B------:R-:W-:Y:S01]  /*0310*/  MOV R10, 0x0 ;  /* 0x00000000000a7802 */ /* 0x000fe20000000f00 */
[----:B------:R-:W-:Y:S01]  /*0320*/  VIADD R18, R18, 0x2 ;  /* 0x0000000212127836 */ /* 0x000fe20000000000 */
[----:B------:R-:W-:Y:S01]  /*0330*/  IADD3 R19, PT, PT, R19, 0x2, RZ ;  /* 0x0000000213137810 */ /* 0x000fe20007ffe0ff */
[----:B------:R-:W0:Y:S01]  /*0340*/  LDCU.64 UR4, c[0x4][0x50] ;  /* 0x01000a00ff0477ac */ /* 0x000e220008000a00 */
[----:B------:R-:W-:Y:S01]  /*0350*/  IADD3 R22, PT, PT, R22, 0x2, RZ ;  /* 0x0000000216167810 */ /* 0x000fe20007ffe0ff */
[----:B------:R-:W-:Y:S01]  /*0360*/  IMAD.MOV.U32 R6, RZ, RZ, R23 ;  /* 0x000000ffff067224 */ /* 0x000fe200078e0017 */
[----:B------:R-:W1:Y:S01]  /*0370*/  LDC.64 R10, c[0x4][R10] ;  /* 0x010000000a0a7b82 */ /* 0x000e620000000a00 */
[----:B------:R3:W-:Y:S01]  /*0380*/  STL.64 [R1], R18 ;  /* 0x0000001201007387 */ /* 0x0007e20000100a00 */
[----:B------:R-:W-:-:S03]  /*0390*/  MOV R7, R24 ;  /* 0x0000001800077202 */ /* 0x000fc60000000f00 */
[----:B------:R3:W-:Y:S01]  /*03a0*/  STL [R1+0x8], R22 ;  /* 0x0000081601007387 */ /* 0x0007e20000100800 */
[----:B0-----:R-:W-:Y:S01]  /*03b0*/  IMAD.U32 R4, RZ, RZ, UR4 ;  /* 0x00000004ff047e24 */ /* 0x001fe2000f8e00ff */
[----:B------:R-:W-:Y:S01]  /*03c0*/  MOV R5, UR5 ;  /* 0x0000000500057c02 */ /* 0x000fe20008000f00 */
[----:B--2---:R-:W0:Y:S01]  /*03d0*/  F2F.F64.F32 R8, R17 ;  /* 0x0000001100087310 */ /* 0x004e220000201800 */
[----:B------:R3:W-:Y:S04]  /*03e0*/  STS [R2+0xa8], R17 ;  /* 0x0000a81102007388 */ /* 0x0007e80000000800 */
[----:B01----:R3:W-:Y:S02]  /*03f0*/  STL.64 [R1+0x10], R8 ;  /* 0x0000100801007387 */ /* 0x0037e40000100a00 */
[----:B------:R-:W-:-:S07]  /*0400*/  LEPC R20, `(.L_x_1) ;  /* 0x000000001014794e */ /* 0x000fce0000000000 */
[----:B---3--:R-:W-:Y:S05]  /*0410*/  CALL.ABS.NOINC R10 ;  /* 0x000000000a007343 */ /* 0x008fea0003c00000 */
.L_x_1:
[----:B------:R-:W-:Y:S01]  /*0420*/  ISETP.GT.U32.AND P0, PT, R26, 0x2, PT ;  /* 0x000000021a00780c */ /* 0x000fe20003f04070 */
[----:B------:R-:W-:Y:S05]  /*0430*/  WARPSYNC.ALL ;  /* 0x0000000000007948 */ /* 0x000fea0003800000 */
[----:B------:R-:W-:Y:S01]  /*0440*/  IADD3 R0, PT, PT, R27, -0x1, RZ ;  /* 0xffffffff1b007810 */ /* 0x000fe20007ffe0ff */
[----:B------:R-:W-:Y:S03]  /*0450*/  BAR.SYNC.DEFER_BLOCKING 0x0 ;  /* 0x0000000000007b1d */ /* 0x000fe60000010000 */
[----:B------:R-:W-:-:S04]  /*0460*/  ISETP.GT.U32.OR P0, PT, R0, 0x1, P0 ;  /* 0x000000010000780c */ /* 0x000fc80000704470 */
[----:B------:R-:W-:-:S04]  /*0470*/  ISETP.EQ.OR P0, PT, R26, RZ, P0 ;  /* 0x000000ff1a00720c */ /* 0x000fc80000702670 */
[----:B------:R-:W-:-:S04]  /*0480*/  ISETP.EQ.OR P0, PT, R25, RZ, P0 ;  /* 0x000000ff1900720c */ /* 0x000fc80000702670 */
[----:B------:R-:W-:-:S13]  /*0490*/  ISETP.GT.U32.OR P0, PT, R25, 0x2, P0 ;  /* 0x000000021900780c */ /* 0x000fda0000704470 */
[----:B------:R-:W-:Y:S05]  /*04a0*/  @P0 EXIT ;  /* 0x000000000000094d */ /* 0x000fea0003800000 */
[----:B------:R-:W-:Y:S01]  /*04b0*/  LDS R0, [R2+0x14] ;  /* 0x0000140002007984 */ /* 0x000fe20000000800 */
[----:B------:R-:W-:Y:S01]  /*04c0*/  UMOV UR4, 0x9999999a ;  /* 0x9999999a00047882 */ /* 0x000fe20000000000 */
[----:B------:R-:W-:Y:S02]  /*04d0*/  UMOV UR5, 0x3fe99999 ;  /* 0x3fe9999900057882 */ /* 0x000fe40000000000 */
[----:B------:R-:W0:Y:S04]  /*04e0*/  LDS R3, [R2+0x94] ;  /* 0x0000940002037984 */ /* 0x000e280000000800 */
[----:B------:R-:W1:Y:S04]  /*04f0*/  LDS R5, [R2+0x44] ;  /* 0x0000440002057984 */ /* 0x000e680000000800 */
[----:B------:R-:W2:Y:S04]  /*0500*/  LDS R7, [R2+0x64] ;  /* 0x0000640002077984 */ /* 0x000ea80000000800 */
[----:B------:R-:W3:Y:S04]  /*0510*/  LDS R9, [R2+0x50] ;  /* 0x0000500002097984 */ /* 0x000ee80000000800 */
[----:B------:R-:W4:Y:S01]  /*0520*/  LDS R11, [R2+0x58] ;  /* 0x00005800020b7984 */ /* 0x000f220000000800 */
[----:B0-----:R-:W-:-:S04]  /*0530*/  FADD R0, R0, R3 ;  /* 0x0000000300007221 */ /* 0x001fc80000000000 */
[----:B-1----:R-:W-:-:S04]  /*0540*/  FADD R0, R0, R5 ;  /* 0x0000000500007221 */ /* 0x002fc80000000000 */
[----:B--2---:R-:W-:Y:S02]  /*0550*/  FADD R0, R0, R7 ;  /* 0x0000000700007221 */ /* 0x004fe40000000000 */
[----:B------:R-:W0:Y:S02]  /*0560*/  LDC.64 R6, c[0x0][0x388] ;  /* 0x0000e200ff067b82 */ /* 0x000e240000000a00 */
[----:B---3--:R-:W-:-:S04]  /*0570*/  FADD R0, R0, R9 ;  /* 0x0000000900007221 */ /* 0x008fc80000000000 */
[----:B----4-:R-:W-:-:S04]  /*0580*/  FADD R0, R0, R11 ;  /* 0x0000000b00007221 */ /* 0x010fc80000000000 */
[----:B------:R-:W1:Y:S01]  /*0590*/  F2F.F64.F32 R4, R0 ;  /* 0x0000000000047310 */ /* 0x000e620000201800 */
[----:B0-----:R-:W-:Y:S01]  /*05a0*/  IMAD.WIDE.U32 R6, R27, 0x40, R6 ;  /* 0x000000401b067825 */ /* 0x001fe200078e0006 */
[----:B-1----:R-:W-:-:S03]  /*05b0*/  DMUL R4, R4, UR4 ;  /* 0x0000000404047c28 */ /* 0x002fc60008000000 */
[----:B------:R-:W-:-:S07]  /*05c0*/  IMAD.WIDE.U32 R6, R26, 0x10, R6 ;  /* 0x000000101a067825 */ /* 0x000fce00078e0006 */
[----:B------:R-:W0:Y:S01]  /*05d0*/  F2F.F32.F64 R5, R4 ;  /* 0x0000000400057310 */ /* 0x000e220000301000 */
[----:B------:R-:W-:-:S05]  /*05e0*/  IMAD.WIDE.U32 R6, R25, 0x4, R6 ;  /* 0x0000000419067825 */ /* 0x000fca00078e0006 */
[----:B0-----:R-:W-:Y:S01]  /*05f0*/  STG.E desc[UR36][R6.64], R5 ;  /* 0x0000000506007986 */ /* 0x001fe2000c101924 */
[----:B------:R-:W-:Y:S05]  /*0600*/  EXIT ;  /* 0x000000000000794d */ /* 0x000fea0003800000 */
.L_x_2:
[----:B------:R-:W-:-:S00]  /*0610*/  BRA `(.L_x_2) ;  /* 0xfffffffc00fc7947 */ /* 0x000fc0000383ffff */
[----:B------:R-:W-:-:S00]  /*0620*/  NOP ;  /* 0x0000000000007918 */ /* 0x000fc00000000000 */
        /* <DEDUP_REMOVED lines=13> */
.L_x_4:


//--------------------- .text._Z16non_tile_computePA4_A4_fS1_ --------------------------
	.section	.text._Z16non_tile_computePA4_A4_fS1_,"ax",@progbits
	.align	128
        .global         _Z16non_tile_computePA4_A4_fS1_
        .type           _Z16non_tile_computePA4_A4_fS1_,@function
        .size           _Z16non_tile_computePA4_A4_fS1_,(.L_x_5 - _Z16non_tile_computePA4_A4_fS1_)
        .other          _Z16non_tile_computePA4_A4_fS1_,@"STO_CUDA_ENTRY STV_DEFAULT"
_Z16non_tile_computePA4_A4_fS1_:
.text._Z16non_tile_computePA4_A4_fS1_:
[----:B------:R-:W-:Y:S01]  /*0000*/  LDC R1, c[0x0][0x37c] ;  /* 0x0000df00ff017b82 */ /* 0x000fe20000000800 */
[----:B------:R-:W0:Y:S07]  /*0010*/  S2R R0, SR_TID.X ;  /* 0x0000000000007919 */ /* 0x000e2e0000002100 */
[----:B------:R-:W0:Y:S01]  /*0020*/  LDC R3, c[0x0][0x360] ;  /* 0x0000d800ff037b82 */ /* 0x000e220000000800 */
[----:B------:R-:W1:Y:S01]  /*0030*/  S2R R5, SR_TID.Y ;  /* 0x0000000000057919 */ /* 0x000e620000002200 */
[----:B------:R-:W2:Y:S06]  /*0040*/  S2R R7, SR_TID.Z ;  /* 0x0000000000077919 */ /* 0x000eac0000002300 */
[----:B------:R-:W0:Y:S08]  /*0050*/  S2UR UR4, SR_CTAID.X ;  /* 0x00000000000479c3 */ /* 0x000e300000002500 */
[----:B------:R-:W1:Y:S08]  /*0060*/  LDC R2, c[0x0][0x364] ;  /* 0x0000d900ff027b82 */ /* 0x000e700000000800 */
[----:B------:R-:W1:Y:S08]  /*0070*/  S2UR UR5, SR_CTAID.Y ;  /* 0x00000000000579c3 */ /* 0x000e700000002600 */
[----:B------:R-:W2:Y:S01]  /*0080*/  S2UR UR6, SR_CTAID.Z ;  /* 0x00000000000679c3 */ /* 0x000ea20000002700 */
[----:B0-----:R-:W-:-:S07]  /*0090*/  IMAD R3, R3, UR4, R0 ;  /* 0x0000000403037c24 */ /* 0x001fce000f8e0200 */
[----:B------:R-:W2:Y:S01]  /*00a0*/  LDC R4, c[0x0][0x368] ;  /* 0x0000da00ff047b82 */ /* 0x000ea20000000800 */
[----:B-1----:R-:W-:Y:S01]  /*00b0*/  IMAD R2, R2, UR5, R5 ;  /* 0x0000000502027c24 */ /* 0x002fe2000f8e0205 */
[----:B------:R-:W-:-:S04]  /*00c0*/  IADD3 R5, PT, PT, R3, -0x1, RZ ;  /* 0xffffffff03057810 */ /* 0x000fc80007ffe0ff */
[----:B------:R-:W-:Y:S01]  /*00d0*/  IADD3 R10, PT, PT, R2, -0x1, RZ ;  /* 0xffffffff020a7810 */ /* 0x000fe20007ffe0ff */
[----:B--2---:R-:W-:-:S05]  /*00e0*/  IMAD R0, R4, UR6, R7 ;  /* 0x0000000604007c24 */ /* 0x004fca000f8e0207 */
[----:B------:R-:W-:-:S04]  /*00f0*/  IADD3 R13, PT, PT, R0, -0x1, RZ ;  /* 0xffffffff000d7810 */ /* 0x000fc80007ffe0ff */
[----:B------:R-:W-:-:S04]  /*0100*/  VIMNMX3.U32 R4, R5, R10, R13, !PT ;  /* 0x0000000a0504720f */ /* 0x000fc8000780000d */
[----:B------:R-:W-:-:S13]  /*0110*/  ISETP.GT.U32.AND P0, PT, R4, 0x1, PT ;  /* 0x000000010400780c */ /* 0x000fda0003f04070 */
[----:B------:R-:W-:Y:S05]  /*0120*/  @P0 EXIT ;  /* 0x000000000000094d */ /* 0x000fea0003800000 */
[----:B------:R-:W0:Y:S01]  /*0130*/  LDC.64 R8, c[0x0][0x380] ;  /* 0x0000e000ff087b82 */ /* 0x000e220000000a00 */
[----:B------:R-:W1:Y:S01]  /*0140*/  LDCU.64 UR4, c[0x0][0x358] ;  /* 0x00006b00ff0477ac */ /* 0x000e620008000a00 */
[----:B0-----:R-:W-:-:S04]  /*0150*/  IMAD.WIDE.U32 R4, R5, 0x40, R8 ;  /* 0x0000004005047825 */ /* 0x001fc800078e0008 */
[----:B------:R-:W-:-:S04]  /*0160*/  IMAD.WIDE.U32 R8, R3, 0x40, R8 ;  /* 0x0000004003087825 */ /* 0x000fc800078e0008 */
[----:B------:R-:W-:-:S04]  /*0170*/  IMAD.WIDE.U32 R6, R2, 0x10, R4 ;  /* 0x0000001002067825 */ /* 0x000fc800078e0004 */
[----:B------:R-:W-:-:S04]  /*0180*/  IMAD.WIDE.U32 R4, R2, 0x10, R8 ;  /* 0x0000001002047825 */ /* 0x000fc800078e0008 */
[----:B------:R-:W-:-:S04]  /*0190*/  IMAD.WIDE.U32 R10, R10, 0x10, R8 ;  /* 0x000000100a0a7825 */ /* 0x000fc800078e0008 */
[----:B------:R-:W-:-:S04]  /*01a0*/  IMAD.WIDE.U32 R8, R0, 0x4, R6 ;  /* 0x0000000400087825 */ /* 0x000fc800078e0006 */
[C---:B------:R-:W-:Y:S02]  /*01b0*/  IMAD.WIDE.U32 R6, R0.reuse, 0x4, R4 ;  /* 0x0000000400067825 */ /* 0x040fe400078e0004 */
[----:B-1----:R-:W2:Y:S02]  /*01c0*/  LDG.E R8, desc[UR4][R8.64] ;  /* 0x0000000408087981 */ /* 0x002ea4000c1e1900 */
[----:B------:R-:W-:Y:S02]  /*01d0*/  IMAD.WIDE.U32 R10, R0, 0x4, R10 ;  /* 0x00000004000a7825 */ /* 0x000fe400078e000a */
[----:B------:R-:W2:Y:S02]  /*01e0*/  LDG.E R15, desc[UR4][R6.64+0x40] ;  /* 0x00004004060f7981 */ /* 0x000ea4000c1e1900 */
[----:B------:R-:W-:Y:S02]  /*01f0*/  IMAD.WIDE.U32 R4, R13, 0x4, R4 ;  /* 0x000000040d047825 */ /* 0x000fe400078e0004 */
[----:B------:R-:W3:Y:S04]  /*0200*/  LDG.E R10, desc[UR4][R10.64] ;  /* 0x000000040a0a7981 */ /* 0x000ee8000c1e1900 */
[----:B------:R-:W4:Y:S04]  /*0210*/  LDG.E R12, desc[UR4][R6.64+0x10] ;  /* 0x00001004060c7981 */ /* 0x000f28000c1e1900 */
[----:B------:R-:W5:Y:S04]  /*0220*/  LDG.E R5, desc[UR4][R4.64] ;  /* 0x0000000404057981 */ /* 0x000f68000c1e1900 */
[----:B------:R-:W5:Y:S01]  /*0230*/  LDG.E R17, desc[UR4][R6.64+0x4] ;  /* 0x0000040406117981 */ /* 0x000f62000c1e1900 */
[----:B------:R-:W-:Y:S01]  /*0240*/  UMOV UR6, 0x9999999a ;  /* 0x9999999a00067882 */ /* 0x000fe20000000000 */
[----:B------:R-:W-:Y:S01]  /*0250*/  UMOV UR7, 0x3fe99999 ;  /* 0x3fe9999900077882 */ /* 0x000fe20000000000 */
[----:B--2---:R-:W-:-:S04]  /*0260*/  FADD R15, R8, R15 ;  /* 0x0000000f080f7221 */ /* 0x004fc80000000000 */
[----:B---3--:R-:W-:-:S04]  /*0270*/  FADD R15, R15, R10 ;  /* 0x0000000a0f0f7221 */ /* 0x008fc80000000000 */
[----:B----4-:R-:W-:-:S04]  /*0280*/  FADD R12, R15, R12 ;  /* 0x0000000c0f0c7221 */ /* 0x010fc80000000000 */
[----:B-----5:R-:W-:Y:S02]  /*0290*/  FADD R14, R12, R5 ;  /* 0x000000050c0e7221 */ /* 0x020fe40000000000 */
[----:B------:R-:W0:Y:S02]  /*02a0*/  LDC.64 R12, c[0x0][0x388] ;  /* 0x0000e200ff0c7b82 */ /* 0x000e240000000a00 */
[----:B------:R-:W-:-:S04]  /*02b0*/  FADD R14, R14, R17 ;  /* 0x000000110e0e7221 */ /* 0x000fc80000000000 */
[----:B------:R-:W1:Y:S02]  /*02c0*/  F2F.F64.F32 R8, R14 ;  /* 0x0000000e00087310 */ /* 0x000e640000201800 */
[----:B-1----:R-:W-:Y:S01]  /*02d0*/  DMUL R8, R8, UR6 ;  /* 0x0000000608087c28 */ /* 0x002fe20008000000 */
[----:B0-----:R-:W-:-:S09]  /*02e0*/  IMAD.WIDE.U32 R4, R3, 0x40, R12 ;  /* 0x0000004003047825 */ /* 0x001fd200078e000c */
[----:B------:R-:W0:Y:S01]  /*02f0*/  F2F.F32.F64 R9, R8 ;  /* 0x0000000800097310 */ /* 0x000e220000301000 */
[----:B------:R-:W-:-:S04]  /*0300*/  IMAD.WIDE.U32 R4, R2, 0x10, R4 ;  /* 0x0000001002047825 */ /* 0x000fc800078e0004 */
[----:B------:R-:W-:-:S05]  /*0310*/  IMAD.WIDE.U32 R4, R0, 0x4, R4 ;  /* 0x0000000400047825 */ /* 0x000fca00078e0004 */
[----:B0-----:R-:W-:Y:S01]  /*0320*/  STG.E desc[UR4][R4.64], R9 ;  /* 0x0000000904007986 */ /* 0x001fe2000c101904 */
[----:B------:R-:W-:Y:S05]  /*0330*/  EXIT ;  /* 0x000000000000794d */ /* 0x000fea0003800000 */
.L_x_3:
        /* <DEDUP_REMOVED lines=12> */
.L_x_5:


//--------------------- .nv.global.init           --------------------------
	.section	.nv.global.init,"aw",@progbits
	.align	4
.nv.global.init:
	.type		mrg32k3aM1SubSeq,@object
	.size		mrg32k3aM1SubSeq,(mrg32k3aM2SubSeq - mrg32k3aM1SubSeq)
mrg32k3aM1SubSeq:
        /*0000*/ 	.byte	0x0b, 0xcc, 0xee, 0x04, 0x73, 0x29, 0x8b, 0x6f, 0xf6, 0x53, 0x03, 0xf6, 0x23, 0xf6, 0xea, 0xda
        /* <DEDUP_REMOVED lines=125> */
	.type		mrg32k3aM2SubSeq,@object
	.size		mrg32k3aM2SubSeq,(mrg32k3aM1 - mrg32k3aM2SubSeq)
mrg32k3aM2SubSeq:
        /* <DEDUP_REMOVED lines=126> */
	.type		mrg32k3aM1,@object
	.size		mrg32k3aM1,(mrg32k3aM1Seq - mrg32k3aM1)
mrg32k3aM1:
        /* <DEDUP_REMOVED lines=144> */
	.type		mrg32k3aM1Seq,@object
	.size		mrg32k3aM1Seq,(mrg32k3aM2 - mrg32k3aM1Seq)
mrg32k3aM1Seq:
        /* <DEDUP_REMOVED lines=144> */
	.type		mrg32k3aM2,@object
	.size		mrg32k3aM2,(mrg32k3aM2Seq - mrg32k3aM2)
mrg32k3aM2:
        /* <DEDUP_REMOVED lines=144> */
	.type		mrg32k3aM2Seq,@object
	.size		mrg32k3aM2Seq,(precalc_xorwow_matrix - mrg32k3aM2Seq)
mrg32k3aM2Seq:
        /* <DEDUP_REMOVED lines=144> */
	.type		precalc_xorwow_matrix,@object
	.size		precalc_xorwow_matrix,(precalc_xorwow_offset_matrix - precalc_xorwow_matrix)
precalc_xorwow_matrix:
        /* <DEDUP_REMOVED lines=6400> */
	.type		precalc_xorwow_offset_matrix,@object
	.size		precalc_xorwow_offset_matrix,($str - precalc_xorwow_offset_matrix)
precalc_xorwow_offset_matrix:
        /* <DEDUP_REMOVED lines=6400> */
	.type		$str,@object
	.size		$str,($str$1 - $str)
$str:
        /*353c0*/ 	.byte	0x74, 0x69, 0x64, 0x78, 0x3a, 0x20, 0x25, 0x64, 0x2c, 0x20, 0x74, 0x69, 0x64, 0x79, 0x3a, 0x20
        /*353d0*/ 	.byte	0x25, 0x64, 0x2c, 0x20, 0x74, 0x69, 0x64, 0x7a, 0x3a, 0x20, 0x25, 0x64, 0x2c, 0x20, 0x73, 0x62
        /*353e0*/ 	.byte	0x3a, 0x20, 0x25, 0x66, 0x0a, 0x00
	.type		$str$1,@object
	.size		$str$1,(.L_10 - $str$1)
$str$1:
        /*353e6*/ 	.byte	0x6f, 0x66, 0x66, 0x78, 0x3a, 0x20, 0x25, 0x64, 0x2c, 0x20, 0x6f, 0x66, 0x66, 0x79, 0x3a, 0x20
        /*353f6*/ 	.byte	0x25, 0x64, 0x2c, 0x20, 0x6f, 0x66, 0x66, 0x7a, 0x3a, 0x20, 0x25, 0x64, 0x2c, 0x20, 0x73, 0x62
        /*35406*/ 	.byte	0x3a, 0x20, 0x25, 0x66, 0x0a, 0x00
.L_10:


//--------------------- .nv.shared._Z12tile_computePA4_A4_fS1_ --------------------------
	.section	.nv.shared._Z12tile_computePA4_A4_fS1_,"aw",@nobits
	.sectionflags	@""
	.align	4
.nv.shared._Z12tile_computePA4_A4_fS1_:
	.zero		1280


//--------------------- .nv.shared.reserved.0     --------------------------
	.section	.nv.shared.reserved.0,"aw",@nobits
	.weak		__nv_reservedSMEM_offset_0_alias
	.size		__nv_reservedSMEM_offset_0_alias, 0, 64
	.other		__nv_reservedSMEM_offset_0_alias,@"STO_CUDA_RESERVED_SHARED STV_DEFAULT"
__nv_reservedSMEM_offset_0_alias:
	.zero		0
	.zero		64


//--------------------- .nv.constant0._Z12tile_computePA4_A4_fS1_ --------------------------
	.section	.nv.constant0._Z12tile_computePA4_A4_fS1_,"a",@progbits
	.sectionflags	@""
	.align	4
.nv.constant0._Z12tile_computePA4_A4_fS1_:
	.zero		912


//--------------------- .nv.constant0._Z16non_tile_computePA4_A4_fS1_ --------------------------
	.section	.nv.constant0._Z16non_tile_computePA4_A4_fS1_,"a",@progbits
	.sectionflags	@""
	.align	4
.nv.constant0._Z16non_tile_computePA4_A4_fS1_:
	.zero		912


//--------------------- SYMBOLS --------------------------

	.type		.nv.reservedSmem.offset0,@object
	.size		.nv.reservedSmem.offset0,0x4
	.type		.nv.reservedSmem.cap,@object
	.size		.nv.reservedSmem.cap,0x4
	.type		vprintf,@function
